//
// Generated by NVIDIA NVVM Compiler
//
// Compiler Build ID: CL-36424714
// Cuda compilation tools, release 13.0, V13.0.88
// Based on NVVM 20.0.0
//

.version 9.0
.target sm_100
.address_size 64

	// .globl	_Z17fillGlobalIndex2DPiii

.visible .entry _Z17fillGlobalIndex2DPiii(
	.param .u64 .ptr .align 1 _Z17fillGlobalIndex2DPiii_param_0,
	.param .u32 _Z17fillGlobalIndex2DPiii_param_1,
	.param .u32 _Z17fillGlobalIndex2DPiii_param_2
)
{
	.reg .pred 	%p<4>;
	.reg .b32 	%r<14>;
	.reg .b64 	%rd<5>;

	ld.param.u64 	%rd1, [_Z17fillGlobalIndex2DPiii_param_0];
	ld.param.u32 	%r2, [_Z17fillGlobalIndex2DPiii_param_1];
	ld.param.u32 	%r3, [_Z17fillGlobalIndex2DPiii_param_2];
	mov.u32 	%r5, %ctaid.x;
	mov.u32 	%r6, %ntid.x;
	mov.u32 	%r7, %tid.x;
	mad.lo.s32 	%r8, %r5, %r6, %r7;
	mov.u32 	%r9, %ctaid.y;
	mov.u32 	%r10, %ntid.y;
	mov.u32 	%r11, %tid.y;
	mad.lo.s32 	%r12, %r9, %r10, %r11;
	mad.lo.s32 	%r1, %r2, %r12, %r8;
	setp.ge.s32 	%p1, %r8, %r2;
	setp.ge.s32 	%p2, %r12, %r3;
	or.pred  	%p3, %p1, %p2;
	@%p3 bra 	$L__BB0_2;
	cvta.to.global.u64 	%rd2, %rd1;
	mul.wide.s32 	%rd3, %r1, 4;
	add.s64 	%rd4, %rd2, %rd3;
	st.global.u32 	[%rd4], %r1;
$L__BB0_2:
	ret;

}


// ===== COMPILED SASS (sm_100) =====

	.target	sm_100

	.elftype	@"ET_EXEC"


//--------------------- .note.nv.tkinfo           --------------------------
	.section	.note.nv.tkinfo,"",@"SHT_NOTE"
	.sectionflags	@"SHF_NOTE_NV_TKINFO"
	.tkinfo
        /*0018*/ 	.word	0x00000002
        /*0030*/ 	.string	""
        /*0030*/ 	.string	"ptxas"
        /*0030*/ 	.string	"Cuda compilation tools, release 13.0, V13.0.88"
        /*0030*/ 	.string	"Build cuda_13.0.r13.0/compiler.36424714_0"
        /*0030*/ 	.string	"-arch sm_100 -m 64 "



//--------------------- .note.nv.cuinfo           --------------------------
	.section	.note.nv.cuinfo,"",@"SHT_NOTE"
	.sectionflags	@"SHF_NOTE_NV_CUINFO"
        /*0018*/ 	.short	0x0002
        /*001a*/ 	.short	0x0064
        /*001c*/ 	.short	0x0082
	.zero		2


//--------------------- .nv.info                  --------------------------
	.section	.nv.info,"",@"SHT_CUDA_INFO"
	.align	4


	//----- nvinfo : EIATTR_REGCOUNT
	.align		4
        /*0000*/ 	.byte	0x04, 0x2f
        /*0002*/ 	.short	(.L_1 - .L_0)
	.align		4
.L_0:
        /*0004*/ 	.word	index@(_Z17fillGlobalIndex2DPiii)
        /*0008*/ 	.word	0x00000008


	//----- nvinfo : EIATTR_FRAME_SIZE
	.align		4
.L_1:
        /*000c*/ 	.byte	0x04, 0x11
        /*000e*/ 	.short	(.L_3 - .L_2)
	.align		4
.L_2:
        /*0010*/ 	.word	index@(_Z17fillGlobalIndex2DPiii)
        /*0014*/ 	.word	0x00000000


	//----- nvinfo : EIATTR_MIN_STACK_SIZE
	.align		4
.L_3:
        /*0018*/ 	.byte	0x04, 0x12
        /*001a*/ 	.short	(.L_5 - .L_4)
	.align		4
.L_4:
        /*001c*/ 	.word	index@(_Z17fillGlobalIndex2DPiii)
        /*0020*/ 	.word	0x00000000
.L_5:


//--------------------- .nv.compat                --------------------------
	.section	.nv.compat,"",@"SHT_CUDA_COMPAT_INFO"
	.align	4
        /*0000*/ 	.byte	0x02, 0x09, 0x00, 0x00, 0x02, 0x02, 0x01, 0x00, 0x02, 0x05, 0x05, 0x00, 0x03, 0x07, 0x01, 0x01
        /*0010*/ 	.byte	0x02, 0x03, 0x00, 0x00, 0x02, 0x06, 0x01, 0x00, 0x04, 0x0b, 0x08, 0x00, 0x09, 0x00, 0x00, 0x00
        /*0020*/ 	.byte	0x00, 0x00, 0x00, 0x00


//--------------------- .nv.info._Z17fillGlobalIndex2DPiii --------------------------
	.section	.nv.info._Z17fillGlobalIndex2DPiii,"",@"SHT_CUDA_INFO"
	.sectionflags	@""
	.align	4


	//----- nvinfo : EIATTR_CUDA_API_VERSION
	.align		4
        /*0000*/ 	.byte	0x04, 0x37
        /*0002*/ 	.short	(.L_7 - .L_6)
.L_6:
        /*0004*/ 	.word	0x00000082


	//----- nvinfo : EIATTR_KPARAM_INFO
	.align		4
.L_7:
        /*0008*/ 	.byte	0x04, 0x17
        /*000a*/ 	.short	(.L_9 - .L_8)
.L_8:
        /*000c*/ 	.word	0x00000000
        /*0010*/ 	.short	0x0002
        /*0012*/ 	.short	0x000c
        /*0014*/ 	.byte	0x00, 0xf0, 0x11, 0x00


	//----- nvinfo : EIATTR_KPARAM_INFO
	.align		4
.L_9:
        /*0018*/ 	.byte	0x04, 0x17
        /*001a*/ 	.short	(.L_11 - .L_10)
.L_10:
        /*001c*/ 	.word	0x00000000
        /*0020*/ 	.short	0x0001
        /*0022*/ 	.short	0x0008
        /*0024*/ 	.byte	0x00, 0xf0, 0x11, 0x00


	//----- nvinfo : EIATTR_KPARAM_INFO
	.align		4
.L_11:
        /*0028*/ 	.byte	0x04, 0x17
        /*002a*/ 	.short	(.L_13 - .L_12)
.L_12:
        /*002c*/ 	.word	0x00000000
        /*0030*/ 	.short	0x0000
        /*0032*/ 	.short	0x0000
        /*0034*/ 	.byte	0x00, 0xf5, 0x21, 0x00


	//----- nvinfo : EIATTR_SPARSE_MMA_MASK
	.align		4
.L_13:
        /*0038*/ 	.byte	0x03, 0x50
        /*003a*/ 	.short	0x0000


	//----- nvinfo : EIATTR_MAXREG_COUNT
	.align		4
        /*003c*/ 	.byte	0x03, 0x1b
        /*003e*/ 	.short	0x00ff


	//----- nvinfo : EIATTR_MERCURY_ISA_VERSION
	.align		4
        /*0040*/ 	.byte	0x03, 0x5f
        /*0042*/ 	.short	0x0101


	//----- nvinfo : EIATTR_VRC_CTA_INIT_COUNT
	.align		4
        /*0044*/ 	.byte	0x02, 0x4a
	.zero		1
	.zero		1


	//----- nvinfo : EIATTR_EXIT_INSTR_OFFSETS
	.align		4
        /*0048*/ 	.byte	0x04, 0x1c
        /*004a*/ 	.short	(.L_15 - .L_14)


	//   ....[0]....
.L_14:
        /*004c*/ 	.word	0x000000d0


	//   ....[1]....
        /*0050*/ 	.word	0x00000120


	//----- nvinfo : EIATTR_CBANK_PARAM_SIZE
	.align		4
.L_15:
        /*0054*/ 	.byte	0x03, 0x19
        /*0056*/ 	.short	0x0010


	//----- nvinfo : EIATTR_PARAM_CBANK
	.align		4
        /*0058*/ 	.byte	0x04, 0x0a
        /*005a*/ 	.short	(.L_17 - .L_16)
	.align		4
.L_16:
        /*005c*/ 	.word	index@(.nv.constant0._Z17fillGlobalIndex2DPiii)
        /*0060*/ 	.short	0x0380
        /*0062*/ 	.short	0x0010


	//----- nvinfo : EIATTR_SW_WAR
	.align		4
.L_17:
        /*0064*/ 	.byte	0x04, 0x36
        /*0066*/ 	.short	(.L_19 - .L_18)
.L_18:
        /*0068*/ 	.word	0x00000008
.L_19:


//--------------------- .nv.callgraph             --------------------------
	.section	.nv.callgraph,"",@"SHT_CUDA_CALLGRAPH"
	.align	4
	.sectionentsize	8
	.align		4
        /*0000*/ 	.word	0x00000000
	.align		4
        /*0004*/ 	.word	0xffffffff
	.align		4
        /*0008*/ 	.word	0x00000000
	.align		4
        /*000c*/ 	.word	0xfffffffe
	.align		4
        /*0010*/ 	.word	0x00000000
	.align		4
        /*0014*/ 	.word	0xfffffffd
	.align		4
        /*0018*/ 	.word	0x00000000
	.align		4
        /*001c*/ 	.word	0xfffffffc


//--------------------- .text._Z17fillGlobalIndex2DPiii --------------------------
	.section	.text._Z17fillGlobalIndex2DPiii,"ax",@progbits
	.align	128
        .global         _Z17fillGlobalIndex2DPiii
        .type           _Z17fillGlobalIndex2DPiii,@function
        .size           _Z17fillGlobalIndex2DPiii,(.L_x_1 - _Z17fillGlobalIndex2DPiii)
        .other          _Z17fillGlobalIndex2DPiii,@"STO_CUDA_ENTRY STV_DEFAULT"
_Z17fillGlobalIndex2DPiii:
.text._Z17fillGlobalIndex2DPiii:
[----:B------:R-:W-:Y:S01]  /*0000*/  LDC R1, c[0x0][0x37c] ;  /* 0x0000df00ff017b82 */ /* 0x000fe20000000800 */
[----:B------:R-:W0:Y:S07]  /*0010*/  S2R R2, SR_TID.Y ;  /* 0x0000000000027919 */ /* 0x000e2e0000002200 */
[----:B------:R-:W1:Y:S01]  /*0020*/  LDC R0, c[0x0][0x360] ;  /* 0x0000d800ff007b82 */ /* 0x000e620000000800 */
[----:B------:R-:W2:Y:S01]  /*0030*/  LDCU.64 UR6, c[0x0][0x388] ;  /* 0x00007100ff0677ac */ /* 0x000ea20008000a00 */
[----:B------:R-:W1:Y:S06]  /*0040*/  S2R R5, SR_TID.X ;  /* 0x0000000000057919 */ /* 0x000e6c0000002100 */
[----:B------:R-:W0:Y:S08]  /*0050*/  S2UR UR5, SR_CTAID.Y ;  /* 0x00000000000579c3 */ /* 0x000e300000002600 */
[----:B------:R-:W0:Y:S08]  /*0060*/  LDC R3, c[0x0][0x364] ;  /* 0x0000d900ff037b82 */ /* 0x000e300000000800 */
[----:B------:R-:W1:Y:S01]  /*0070*/  S2UR UR4, SR_CTAID.X ;  /* 0x00000000000479c3 */ /* 0x000e620000002500 */
[----:B0-----:R-:W-:-:S05]  /*0080*/  IMAD R3, R3, UR5, R2 ;  /* 0x0000000503037c24 */ /* 0x001fca000f8e0202 */
[----:B--2---:R-:W-:Y:S01]  /*0090*/  ISETP.GE.AND P0, PT, R3, UR7, PT ;  /* 0x0000000703007c0c */ /* 0x004fe2000bf06270 */
[----:B-1----:R-:W-:-:S04]  /*00a0*/  IMAD R0, R0, UR4, R5 ;  /* 0x0000000400007c24 */ /* 0x002fc8000f8e0205 */
[----:B------:R-:W-:Y:S01]  /*00b0*/  IMAD R5, R3, UR6, R0 ;  /* 0x0000000603057c24 */ /* 0x000fe2000f8e0200 */
[----:B------:R-:W-:-:S13]  /*00c0*/  ISETP.GE.OR P0, PT, R0, UR6, P0 ;  /* 0x0000000600007c0c */ /* 0x000fda0008706670 */
[----:B------:R-:W-:Y:S05]  /*00d0*/  @P0 EXIT ;  /* 0x000000000000094d */ /* 0x000fea0003800000 */
[----:B------:R-:W0:Y:S01]  /*00e0*/  LDC.64 R2, c[0x0][0x380] ;  /* 0x0000e000ff027b82 */ /* 0x000e220000000a00 */
[----:B------:R-:W1:Y:S01]  /*00f0*/  LDCU.64 UR4, c[0x0][0x358] ;  /* 0x00006b00ff0477ac */ /* 0x000e620008000a00 */
[----:B0-----:R-:W-:-:S05]  /*0100*/  IMAD.WIDE R2, R5, 0x4, R2 ;  /* 0x0000000405027825 */ /* 0x001fca00078e0202 */
[----:B-1----:R-:W-:Y:S01]  /*0110*/  STG.E desc[UR4][R2.64], R5 ;  /* 0x0000000502007986 */ /* 0x002fe2000c101904 */
[----:B------:R-:W-:Y:S05]  /*0120*/  EXIT ;  /* 0x000000000000794d */ /* 0x000fea0003800000 */
.L_x_0:
[----:B------:R-:W-:-:S00]  /*0130*/  BRA `(.L_x_0) ;  /* 0xfffffffc00fc7947 */ /* 0x000fc0000383ffff */
[----:B------:R-:W-:-:S00]  /*0140*/  NOP ;  /* 0x0000000000007918 */ /* 0x000fc00000000000 */
        /* <DEDUP_REMOVED lines=11> */
.L_x_1:


//--------------------- .nv.shared.reserved.0     --------------------------
	.section	.nv.shared.reserved.0,"aw",@nobits
	.weak		__nv_reservedSMEM_offset_0_alias
	.size		__nv_reservedSMEM_offset_0_alias, 0, 64
	.other		__nv_reservedSMEM_offset_0_alias,@"STO_CUDA_RESERVED_SHARED STV_DEFAULT"
__nv_reservedSMEM_offset_0_alias:
	.zero		0
	.zero		64


//--------------------- .nv.constant0._Z17fillGlobalIndex2DPiii --------------------------
	.section	.nv.constant0._Z17fillGlobalIndex2DPiii,"a",@progbits
	.sectionflags	@""
	.align	4
.nv.constant0._Z17fillGlobalIndex2DPiii:
	.zero		912


//--------------------- SYMBOLS --------------------------

	.type		.nv.reservedSmem.offset0,@object
	.size		.nv.reservedSmem.offset0,0x4
